//
// Generated by NVIDIA NVVM Compiler
//
// Compiler Build ID: CL-36424714
// Cuda compilation tools, release 13.0, V13.0.88
// Based on NVVM 20.0.0
//

.version 9.0
.target sm_100
.address_size 64

	// .globl	_Z6matMulPiS_S_i

.visible .entry _Z6matMulPiS_S_i(
	.param .u64 .ptr .align 1 _Z6matMulPiS_S_i_param_0,
	.param .u64 .ptr .align 1 _Z6matMulPiS_S_i_param_1,
	.param .u64 .ptr .align 1 _Z6matMulPiS_S_i_param_2,
	.param .u32 _Z6matMulPiS_S_i_param_3
)
{
	.reg .pred 	%p<10>;
	.reg .b32 	%r<107>;
	.reg .b64 	%rd<67>;

	ld.param.u64 	%rd14, [_Z6matMulPiS_S_i_param_0];
	ld.param.u64 	%rd15, [_Z6matMulPiS_S_i_param_1];
	ld.param.u32 	%r31, [_Z6matMulPiS_S_i_param_3];
	cvta.to.global.u64 	%rd1, %rd15;
	cvta.to.global.u64 	%rd2, %rd14;
	mov.u32 	%r32, %ctaid.x;
	mov.u32 	%r33, %ntid.x;
	mov.u32 	%r34, %tid.x;
	mad.lo.s32 	%r1, %r32, %r33, %r34;
	mov.u32 	%r35, %ctaid.y;
	mov.u32 	%r36, %ntid.y;
	mov.u32 	%r37, %tid.y;
	mad.lo.s32 	%r38, %r35, %r36, %r37;
	max.s32 	%r39, %r1, %r38;
	setp.ge.s32 	%p1, %r39, %r31;
	@%p1 bra 	$L__BB0_13;
	mul.lo.s32 	%r3, %r31, %r38;
	and.b32  	%r4, %r31, 7;
	setp.lt.u32 	%p2, %r31, 8;
	mov.b32 	%r101, 0;
	mov.u32 	%r106, %r101;
	@%p2 bra 	$L__BB0_4;
	and.b32  	%r101, %r31, 2147483640;
	neg.s32 	%r95, %r101;
	mul.wide.s32 	%rd16, %r31, 4;
	add.s64 	%rd3, %rd1, %rd16;
	shl.b32 	%r7, %r31, 3;
	mul.wide.s32 	%rd17, %r31, 8;
	add.s64 	%rd4, %rd1, %rd17;
	mul.wide.s32 	%rd18, %r31, 12;
	add.s64 	%rd5, %rd1, %rd18;
	mul.wide.s32 	%rd19, %r31, 16;
	add.s64 	%rd6, %rd1, %rd19;
	mul.wide.s32 	%rd20, %r31, 20;
	add.s64 	%rd7, %rd1, %rd20;
	mul.wide.s32 	%rd21, %r31, 24;
	add.s64 	%rd8, %rd1, %rd21;
	mul.wide.s32 	%rd22, %r31, 28;
	add.s64 	%rd9, %rd1, %rd22;
	mul.wide.u32 	%rd23, %r3, 4;
	add.s64 	%rd24, %rd23, %rd2;
	add.s64 	%rd66, %rd24, 16;
	mov.b32 	%r106, 0;
	mov.u32 	%r94, %r1;
$L__BB0_3:
	.pragma "nounroll";
	mul.wide.s32 	%rd25, %r94, 4;
	add.s64 	%rd26, %rd3, %rd25;
	add.s64 	%rd27, %rd4, %rd25;
	add.s64 	%rd28, %rd5, %rd25;
	add.s64 	%rd29, %rd6, %rd25;
	add.s64 	%rd30, %rd7, %rd25;
	add.s64 	%rd31, %rd8, %rd25;
	add.s64 	%rd32, %rd9, %rd25;
	add.s64 	%rd33, %rd1, %rd25;
	ld.global.u32 	%r43, [%rd66+-16];
	ld.global.u32 	%r44, [%rd33];
	mad.lo.s32 	%r45, %r44, %r43, %r106;
	ld.global.u32 	%r46, [%rd66+-12];
	ld.global.u32 	%r47, [%rd26];
	mad.lo.s32 	%r48, %r47, %r46, %r45;
	ld.global.u32 	%r49, [%rd66+-8];
	ld.global.u32 	%r50, [%rd27];
	mad.lo.s32 	%r51, %r50, %r49, %r48;
	ld.global.u32 	%r52, [%rd66+-4];
	ld.global.u32 	%r53, [%rd28];
	mad.lo.s32 	%r54, %r53, %r52, %r51;
	ld.global.u32 	%r55, [%rd66];
	ld.global.u32 	%r56, [%rd29];
	mad.lo.s32 	%r57, %r56, %r55, %r54;
	ld.global.u32 	%r58, [%rd66+4];
	ld.global.u32 	%r59, [%rd30];
	mad.lo.s32 	%r60, %r59, %r58, %r57;
	ld.global.u32 	%r61, [%rd66+8];
	ld.global.u32 	%r62, [%rd31];
	mad.lo.s32 	%r63, %r62, %r61, %r60;
	ld.global.u32 	%r64, [%rd66+12];
	ld.global.u32 	%r65, [%rd32];
	mad.lo.s32 	%r106, %r65, %r64, %r63;
	add.s32 	%r95, %r95, 8;
	add.s32 	%r94, %r94, %r7;
	add.s64 	%rd66, %rd66, 32;
	setp.ne.s32 	%p3, %r95, 0;
	@%p3 bra 	$L__BB0_3;
$L__BB0_4:
	setp.eq.s32 	%p4, %r4, 0;
	@%p4 bra 	$L__BB0_12;
	and.b32  	%r17, %r31, 3;
	setp.lt.u32 	%p5, %r4, 4;
	@%p5 bra 	$L__BB0_7;
	add.s32 	%r67, %r101, %r3;
	mul.wide.u32 	%rd34, %r67, 4;
	add.s64 	%rd35, %rd2, %rd34;
	ld.global.u32 	%r68, [%rd35];
	mad.lo.s32 	%r69, %r101, %r31, %r1;
	mul.wide.s32 	%rd36, %r69, 4;
	add.s64 	%rd37, %rd1, %rd36;
	ld.global.u32 	%r70, [%rd37];
	mad.lo.s32 	%r71, %r70, %r68, %r106;
	cvt.u64.u32 	%rd38, %r3;
	cvt.u64.u32 	%rd39, %r101;
	add.s64 	%rd40, %rd39, %rd38;
	shl.b64 	%rd41, %rd40, 2;
	add.s64 	%rd42, %rd2, %rd41;
	ld.global.u32 	%r72, [%rd42+4];
	mul.wide.s32 	%rd43, %r31, 4;
	add.s64 	%rd44, %rd37, %rd43;
	ld.global.u32 	%r73, [%rd44];
	mad.lo.s32 	%r74, %r73, %r72, %r71;
	ld.global.u32 	%r75, [%rd42+8];
	add.s64 	%rd45, %rd44, %rd43;
	ld.global.u32 	%r76, [%rd45];
	mad.lo.s32 	%r77, %r76, %r75, %r74;
	ld.global.u32 	%r78, [%rd42+12];
	add.s64 	%rd46, %rd45, %rd43;
	ld.global.u32 	%r79, [%rd46];
	mad.lo.s32 	%r106, %r79, %r78, %r77;
	add.s32 	%r101, %r101, 4;
$L__BB0_7:
	setp.eq.s32 	%p6, %r17, 0;
	@%p6 bra 	$L__BB0_12;
	setp.eq.s32 	%p7, %r17, 1;
	@%p7 bra 	$L__BB0_10;
	add.s32 	%r81, %r101, %r3;
	mul.wide.u32 	%rd47, %r81, 4;
	add.s64 	%rd48, %rd2, %rd47;
	ld.global.u32 	%r82, [%rd48];
	mad.lo.s32 	%r83, %r101, %r31, %r1;
	mul.wide.s32 	%rd49, %r83, 4;
	add.s64 	%rd50, %rd1, %rd49;
	ld.global.u32 	%r84, [%rd50];
	mad.lo.s32 	%r85, %r84, %r82, %r106;
	cvt.u64.u32 	%rd51, %r3;
	cvt.u64.u32 	%rd52, %r101;
	add.s64 	%rd53, %rd52, %rd51;
	shl.b64 	%rd54, %rd53, 2;
	add.s64 	%rd55, %rd2, %rd54;
	ld.global.u32 	%r86, [%rd55+4];
	mul.wide.s32 	%rd56, %r31, 4;
	add.s64 	%rd57, %rd50, %rd56;
	ld.global.u32 	%r87, [%rd57];
	mad.lo.s32 	%r106, %r87, %r86, %r85;
	add.s32 	%r101, %r101, 2;
$L__BB0_10:
	and.b32  	%r88, %r31, 1;
	setp.eq.b32 	%p8, %r88, 1;
	not.pred 	%p9, %p8;
	@%p9 bra 	$L__BB0_12;
	add.s32 	%r89, %r101, %r3;
	mul.wide.u32 	%rd58, %r89, 4;
	add.s64 	%rd59, %rd2, %rd58;
	ld.global.u32 	%r90, [%rd59];
	mad.lo.s32 	%r91, %r101, %r31, %r1;
	mul.wide.s32 	%rd60, %r91, 4;
	add.s64 	%rd61, %rd1, %rd60;
	ld.global.u32 	%r92, [%rd61];
	mad.lo.s32 	%r106, %r92, %r90, %r106;
$L__BB0_12:
	ld.param.u64 	%rd65, [_Z6matMulPiS_S_i_param_2];
	add.s32 	%r93, %r3, %r1;
	cvta.to.global.u64 	%rd62, %rd65;
	mul.wide.s32 	%rd63, %r93, 4;
	add.s64 	%rd64, %rd62, %rd63;
	st.global.u32 	[%rd64], %r106;
$L__BB0_13:
	ret;

}


// ===== COMPILED SASS (sm_100) =====

	.target	sm_100

	.elftype	@"ET_EXEC"


//--------------------- .note.nv.tkinfo           --------------------------
	.section	.note.nv.tkinfo,"",@"SHT_NOTE"
	.sectionflags	@"SHF_NOTE_NV_TKINFO"
	.tkinfo
        /*0018*/ 	.word	0x00000002
        /*0030*/ 	.string	""
        /*0030*/ 	.string	"ptxas"
        /*0030*/ 	.string	"Cuda compilation tools, release 13.0, V13.0.88"
        /*0030*/ 	.string	"Build cuda_13.0.r13.0/compiler.36424714_0"
        /*0030*/ 	.string	"-arch sm_100 -m 64 "



//--------------------- .note.nv.cuinfo           --------------------------
	.section	.note.nv.cuinfo,"",@"SHT_NOTE"
	.sectionflags	@"SHF_NOTE_NV_CUINFO"
        /*0018*/ 	.short	0x0002
        /*001a*/ 	.short	0x0064
        /*001c*/ 	.short	0x0082
	.zero		2


//--------------------- .nv.info                  --------------------------
	.section	.nv.info,"",@"SHT_CUDA_INFO"
	.align	4


	//----- nvinfo : EIATTR_REGCOUNT
	.align		4
        /*0000*/ 	.byte	0x04, 0x2f
        /*0002*/ 	.short	(.L_1 - .L_0)
	.align		4
.L_0:
        /*0004*/ 	.word	index@(_Z6matMulPiS_S_i)
        /*0008*/ 	.word	0x0000001e


	//----- nvinfo : EIATTR_FRAME_SIZE
	.align		4
.L_1:
        /*000c*/ 	.byte	0x04, 0x11
        /*000e*/ 	.short	(.L_3 - .L_2)
	.align		4
.L_2:
        /*0010*/ 	.word	index@(_Z6matMulPiS_S_i)
        /*0014*/ 	.word	0x00000000


	//----- nvinfo : EIATTR_MIN_STACK_SIZE
	.align		4
.L_3:
        /*0018*/ 	.byte	0x04, 0x12
        /*001a*/ 	.short	(.L_5 - .L_4)
	.align		4
.L_4:
        /*001c*/ 	.word	index@(_Z6matMulPiS_S_i)
        /*0020*/ 	.word	0x00000000
.L_5:


//--------------------- .nv.compat                --------------------------
	.section	.nv.compat,"",@"SHT_CUDA_COMPAT_INFO"
	.align	4
        /*0000*/ 	.byte	0x02, 0x09, 0x00, 0x00, 0x02, 0x02, 0x01, 0x00, 0x02, 0x05, 0x05, 0x00, 0x03, 0x07, 0x01, 0x01
        /*0010*/ 	.byte	0x02, 0x03, 0x00, 0x00, 0x02, 0x06, 0x01, 0x00, 0x04, 0x0b, 0x08, 0x00, 0x09, 0x00, 0x00, 0x00
        /*0020*/ 	.byte	0x00, 0x00, 0x00, 0x00


//--------------------- .nv.info._Z6matMulPiS_S_i --------------------------
	.section	.nv.info._Z6matMulPiS_S_i,"",@"SHT_CUDA_INFO"
	.sectionflags	@""
	.align	4


	//----- nvinfo : EIATTR_CUDA_API_VERSION
	.align		4
        /*0000*/ 	.byte	0x04, 0x37
        /*0002*/ 	.short	(.L_7 - .L_6)
.L_6:
        /*0004*/ 	.word	0x00000082


	//----- nvinfo : EIATTR_KPARAM_INFO
	.align		4
.L_7:
        /*0008*/ 	.byte	0x04, 0x17
        /*000a*/ 	.short	(.L_9 - .L_8)
.L_8:
        /*000c*/ 	.word	0x00000000
        /*0010*/ 	.short	0x0003
        /*0012*/ 	.short	0x0018
        /*0014*/ 	.byte	0x00, 0xf0, 0x11, 0x00


	//----- nvinfo : EIATTR_KPARAM_INFO
	.align		4
.L_9:
        /*0018*/ 	.byte	0x04, 0x17
        /*001a*/ 	.short	(.L_11 - .L_10)
.L_10:
        /*001c*/ 	.word	0x00000000
        /*0020*/ 	.short	0x0002
        /*0022*/ 	.short	0x0010
        /*0024*/ 	.byte	0x00, 0xf5, 0x21, 0x00


	//----- nvinfo : EIATTR_KPARAM_INFO
	.align		4
.L_11:
        /*0028*/ 	.byte	0x04, 0x17
        /*002a*/ 	.short	(.L_13 - .L_12)
.L_12:
        /*002c*/ 	.word	0x00000000
        /*0030*/ 	.short	0x0001
        /*0032*/ 	.short	0x0008
        /*0034*/ 	.byte	0x00, 0xf5, 0x21, 0x00


	//----- nvinfo : EIATTR_KPARAM_INFO
	.align		4
.L_13:
        /*0038*/ 	.byte	0x04, 0x17
        /*003a*/ 	.short	(.L_15 - .L_14)
.L_14:
        /*003c*/ 	.word	0x00000000
        /*0040*/ 	.short	0x0000
        /*0042*/ 	.short	0x0000
        /*0044*/ 	.byte	0x00, 0xf5, 0x21, 0x00


	//----- nvinfo : EIATTR_SPARSE_MMA_MASK
	.align		4
.L_15:
        /*0048*/ 	.byte	0x03, 0x50
        /*004a*/ 	.short	0x0000


	//----- nvinfo : EIATTR_MAXREG_COUNT
	.align		4
        /*004c*/ 	.byte	0x03, 0x1b
        /*004e*/ 	.short	0x00ff


	//----- nvinfo : EIATTR_MERCURY_ISA_VERSION
	.align		4
        /*0050*/ 	.byte	0x03, 0x5f
        /*0052*/ 	.short	0x0101


	//----- nvinfo : EIATTR_VRC_CTA_INIT_COUNT
	.align		4
        /*0054*/ 	.byte	0x02, 0x4a
	.zero		1
	.zero		1


	//----- nvinfo : EIATTR_EXIT_INSTR_OFFSETS
	.align		4
        /*0058*/ 	.byte	0x04, 0x1c
        /*005a*/ 	.short	(.L_17 - .L_16)


	//   ....[0]....
.L_16:
        /*005c*/ 	.word	0x000000c0


	//   ....[1]....
        /*0060*/ 	.word	0x00000a90


	//----- nvinfo : EIATTR_CBANK_PARAM_SIZE
	.align		4
.L_17:
        /*0064*/ 	.byte	0x03, 0x19
        /*0066*/ 	.short	0x001c


	//----- nvinfo : EIATTR_PARAM_CBANK
	.align		4
        /*0068*/ 	.byte	0x04, 0x0a
        /*006a*/ 	.short	(.L_19 - .L_18)
	.align		4
.L_18:
        /*006c*/ 	.word	index@(.nv.constant0._Z6matMulPiS_S_i)
        /*0070*/ 	.short	0x0380
        /*0072*/ 	.short	0x001c


	//----- nvinfo : EIATTR_SW_WAR
	.align		4
.L_19:
        /*0074*/ 	.byte	0x04, 0x36
        /*0076*/ 	.short	(.L_21 - .L_20)
.L_20:
        /*0078*/ 	.word	0x00000008
.L_21:


//--------------------- .nv.callgraph             --------------------------
	.section	.nv.callgraph,"",@"SHT_CUDA_CALLGRAPH"
	.align	4
	.sectionentsize	8
	.align		4
        /*0000*/ 	.word	0x00000000
	.align		4
        /*0004*/ 	.word	0xffffffff
	.align		4
        /*0008*/ 	.word	0x00000000
	.align		4
        /*000c*/ 	.word	0xfffffffe
	.align		4
        /*0010*/ 	.word	0x00000000
	.align		4
        /*0014*/ 	.word	0xfffffffd
	.align		4
        /*0018*/ 	.word	0x00000000
	.align		4
        /*001c*/ 	.word	0xfffffffc


//--------------------- .text._Z6matMulPiS_S_i    --------------------------
	.section	.text._Z6matMulPiS_S_i,"ax",@progbits
	.align	128
        .global         _Z6matMulPiS_S_i
        .type           _Z6matMulPiS_S_i,@function
        .size           _Z6matMulPiS_S_i,(.L_x_5 - _Z6matMulPiS_S_i)
        .other          _Z6matMulPiS_S_i,@"STO_CUDA_ENTRY STV_DEFAULT"
_Z6matMulPiS_S_i:
.text._Z6matMulPiS_S_i:
[----:B------:R-:W-:Y:S01]  /*0000*/  LDC R1, c[0x0][0x37c] ;  /* 0x0000df00ff017b82 */ /* 0x000fe20000000800 */
[----:B------:R-:W0:Y:S07]  /*0010*/  S2R R3, SR_TID.X ;  /* 0x0000000000037919 */ /* 0x000e2e0000002100 */
[----:B------:R-:W0:Y:S01]  /*0020*/  LDC R0, c[0x0][0x360] ;  /* 0x0000d800ff007b82 */ /* 0x000e220000000800 */
[----:B------:R-:W1:Y:S01]  /*0030*/  LDCU UR20, c[0x0][0x398] ;  /* 0x00007300ff1477ac */ /* 0x000e620008000800 */
[----:B------:R-:W2:Y:S06]  /*0040*/  S2R R2, SR_TID.Y ;  /* 0x0000000000027919 */ /* 0x000eac0000002200 */
[----:B------:R-:W0:Y:S08]  /*0050*/  S2UR UR4, SR_CTAID.X ;  /* 0x00000000000479c3 */ /* 0x000e300000002500 */
[----:B------:R-:W2:Y:S08]  /*0060*/  S2UR UR5, SR_CTAID.Y ;  /* 0x00000000000579c3 */ /* 0x000eb00000002600 */
[----:B------:R-:W2:Y:S01]  /*0070*/  LDC R13, c[0x0][0x364] ;  /* 0x0000d900ff0d7b82 */ /* 0x000ea20000000800 */
[----:B0-----:R-:W-:-:S02]  /*0080*/  IMAD R0, R0, UR4, R3 ;  /* 0x0000000400007c24 */ /* 0x001fc4000f8e0203 */
[----:B--2---:R-:W-:-:S05]  /*0090*/  IMAD R13, R13, UR5, R2 ;  /* 0x000000050d0d7c24 */ /* 0x004fca000f8e0202 */
[----:B------:R-:W-:-:S04]  /*00a0*/  VIMNMX R2, PT, PT, R0, R13, !PT ;  /* 0x0000000d00027248 */ /* 0x000fc80007fe0100 */
[----:B-1----:R-:W-:-:S13]  /*00b0*/  ISETP.GE.AND P0, PT, R2, UR20, PT ;  /* 0x0000001402007c0c */ /* 0x002fda000bf06270 */
[----:B------:R-:W-:Y:S05]  /*00c0*/  @P0 EXIT ;  /* 0x000000000000094d */ /* 0x000fea0003800000 */
[----:B------:R-:W-:Y:S01]  /*00d0*/  UISETP.GE.U32.AND UP0, UPT, UR20, 0x8, UPT ;  /* 0x000000081400788c */ /* 0x000fe2000bf06070 */
[----:B------:R-:W-:Y:S02]  /*00e0*/  HFMA2 R12, -RZ, RZ, 0, 0 ;  /* 0x00000000ff0c7431 */ /* 0x000fe400000001ff */
[----:B------:R-:W-:Y:S01]  /*00f0*/  IMAD R13, R13, UR20, RZ ;  /* 0x000000140d0d7c24 */ /* 0x000fe2000f8e02ff */
[----:B------:R-:W-:Y:S01]  /*0100*/  UMOV UR4, URZ ;  /* 0x000000ff00047c82 */ /* 0x000fe20008000000 */
[----:B------:R-:W0:Y:S04]  /*0110*/  LDCU.64 UR18, c[0x0][0x358] ;  /* 0x00006b00ff1277ac */ /* 0x000e280008000a00 */
[----:B------:R-:W-:Y:S05]  /*0120*/  BRA.U !UP0, `(.L_x_0) ;  /* 0x0000000508047547 */ /* 0x000fea000b800000 */
[----:B------:R-:W1:Y:S01]  /*0130*/  LDCU.128 UR24, c[0x0][0x380] ;  /* 0x00007000ff1877ac */ /* 0x000e620008000c00 */
[----:B------:R-:W-:Y:S02]  /*0140*/  MOV R12, RZ ;  /* 0x000000ff000c7202 */ /* 0x000fe40000000f00 */
[----:B------:R-:W-:Y:S01]  /*0150*/  MOV R14, R0 ;  /* 0x00000000000e7202 */ /* 0x000fe20000000f00 */
[----:B------:R-:W-:-:S04]  /*0160*/  ULOP3.LUT UR4, UR20, 0x7ffffff8, URZ, 0xc0, !UPT ;  /* 0x7ffffff814047892 */ /* 0x000fc8000f8ec0ff */
[----:B------:R-:W-:Y:S01]  /*0170*/  UIADD3 UR5, UPT, UPT, -UR4, URZ, URZ ;  /* 0x000000ff04057290 */ /* 0x000fe2000fffe1ff */
[----:B-1----:R-:W-:Y:S01]  /*0180*/  MOV R2, UR24 ;  /* 0x0000001800027c02 */ /* 0x002fe20008000f00 */
[----:B------:R-:W-:Y:S01]  /*0190*/  UIMAD.WIDE UR6, UR20, 0x8, UR26 ;  /* 0x00000008140678a5 */ /* 0x000fe2000f8e021a */
[----:B------:R-:W-:Y:S01]  /*01a0*/  MOV R3, UR25 ;  /* 0x0000001900037c02 */ /* 0x000fe20008000f00 */
[----:B------:R-:W-:Y:S02]  /*01b0*/  UIMAD.WIDE UR8, UR20, 0xc, UR26 ;  /* 0x0000000c140878a5 */ /* 0x000fe4000f8e021a */
[----:B------:R-:W-:Y:S01]  /*01c0*/  UIMAD.WIDE UR10, UR20, 0x10, UR26 ;  /* 0x00000010140a78a5 */ /* 0x000fe2000f8e021a */
[----:B------:R-:W-:Y:S01]  /*01d0*/  IMAD.WIDE.U32 R2, R13, 0x4, R2 ;  /* 0x000000040d027825 */ /* 0x000fe200078e0002 */
[----:B------:R-:W-:Y:S02]  /*01e0*/  UIMAD.WIDE UR12, UR20, 0x14, UR26 ;  /* 0x00000014140c78a5 */ /* 0x000fe4000f8e021a */
[----:B------:R-:W-:Y:S01]  /*01f0*/  UIMAD.WIDE UR14, UR20, 0x18, UR26 ;  /* 0x00000018140e78a5 */ /* 0x000fe2000f8e021a */
[----:B------:R-:W-:Y:S01]  /*0200*/  IADD3 R2, P0, PT, R2, 0x10, RZ ;  /* 0x0000001002027810 */ /* 0x000fe20007f1e0ff */
[----:B------:R-:W-:-:S03]  /*0210*/  UIMAD.WIDE UR16, UR20, 0x1c, UR26 ;  /* 0x0000001c141078a5 */ /* 0x000fc6000f8e021a */
[----:B------:R-:W-:-:S09]  /*0220*/  IADD3.X R3, PT, PT, RZ, R3, RZ, P0, !PT ;  /* 0x00000003ff037210 */ /* 0x000fd200007fe4ff */
.L_x_1:
[----:B------:R-:W-:Y:S01]  /*0230*/  UIMAD.WIDE UR22, UR20, 0x4, UR26 ;  /* 0x00000004141678a5 */ /* 0x000fe2000f8e021a */
[----:B------:R-:W-:Y:S02]  /*0240*/  IMAD.MOV.U32 R23, RZ, RZ, 0x4 ;  /* 0x00000004ff177424 */ /* 0x000fe400078e00ff */
[----:B------:R-:W-:Y:S01]  /*0250*/  HFMA2 R11, -RZ, RZ, 0, 2.384185791015625e-07 ;  /* 0x00000004ff0b7431 */ /* 0x000fe200000001ff */
[----:B------:R-:W-:Y:S01]  /*0260*/  MOV R25, 0x4 ;  /* 0x0000000400197802 */ /* 0x000fe20000000f00 */
[----:B0-----:R-:W2:Y:S01]  /*0270*/  LDG.E R21, desc[UR18][R2.64+-0x10] ;  /* 0xfffff01202157981 */ /* 0x001ea2000c1e1900 */
[C---:B------:R-:W-:Y:S01]  /*0280*/  IMAD.WIDE R22, R14.reuse, R23, UR26 ;  /* 0x0000001a0e167e25 */ /* 0x040fe2000f8e0217 */
[----:B------:R-:W-:Y:S02]  /*0290*/  MOV R8, UR22 ;  /* 0x0000001600087c02 */ /* 0x000fe40008000f00 */
[----:B------:R-:W-:Y:S01]  /*02a0*/  MOV R9, UR23 ;  /* 0x0000001700097c02 */ /* 0x000fe20008000f00 */
[----:B------:R-:W3:Y:S02]  /*02b0*/  LDG.E R19, desc[UR18][R2.64+-0xc] ;  /* 0xfffff41202137981 */ /* 0x000ee4000c1e1900 */
[----:B------:R-:W-:-:S02]  /*02c0*/  IMAD.WIDE R8, R14, 0x4, R8 ;  /* 0x000000040e087825 */ /* 0x000fc400078e0208 */
[----:B------:R-:W2:Y:S01]  /*02d0*/  LDG.E R22, desc[UR18][R22.64] ;  /* 0x0000001216167981 */ /* 0x000ea2000c1e1900 */
[----:B------:R-:W-:Y:S01]  /*02e0*/  MOV R5, 0x4 ;  /* 0x0000000400057802 */ /* 0x000fe20000000f00 */
[C---:B------:R-:W-:Y:S02]  /*02f0*/  IMAD.WIDE R24, R14.reuse, R25, UR6 ;  /* 0x000000060e187e25 */ /* 0x040fe4000f8e0219 */
[----:B------:R0:W3:Y:S02]  /*0300*/  LDG.E R20, desc[UR18][R8.64] ;  /* 0x0000001208147981 */ /* 0x0000e4000c1e1900 */
[----:B------:R-:W-:Y:S02]  /*0310*/  IMAD.WIDE R10, R14, R11, UR8 ;  /* 0x000000080e0a7e25 */ /* 0x000fe4000f8e020b */
[----:B------:R-:W4:Y:S04]  /*0320*/  LDG.E R18, desc[UR18][R24.64] ;  /* 0x0000001218127981 */ /* 0x000f28000c1e1900 */
[----:B------:R-:W4:Y:S01]  /*0330*/  LDG.E R17, desc[UR18][R2.64+-0x8] ;  /* 0xfffff81202117981 */ /* 0x000f22000c1e1900 */
[----:B0-----:R-:W-:-:S02]  /*0340*/  HFMA2 R9, -RZ, RZ, 0, 2.384185791015625e-07 ;  /* 0x00000004ff097431 */ /* 0x001fc400000001ff */
[----:B------:R-:W-:Y:S01]  /*0350*/  IMAD.MOV.U32 R7, RZ, RZ, 0x4 ;  /* 0x00000004ff077424 */ /* 0x000fe200078e00ff */
[----:B------:R0:W5:Y:S01]  /*0360*/  LDG.E R16, desc[UR18][R10.64] ;  /* 0x000000120a107981 */ /* 0x000162000c1e1900 */
[----:B------:R-:W-:-:S03]  /*0370*/  IMAD.WIDE R4, R14, R5, UR10 ;  /* 0x0000000a0e047e25 */ /* 0x000fc6000f8e0205 */
[----:B------:R-:W5:Y:S01]  /*0380*/  LDG.E R15, desc[UR18][R2.64+-0x4] ;  /* 0xfffffc12020f7981 */ /* 0x000f62000c1e1900 */
[C---:B------:R-:W-:Y:S01]  /*0390*/  IMAD.WIDE R6, R14.reuse, R7, UR12 ;  /* 0x0000000c0e067e25 */ /* 0x040fe2000f8e0207 */
[----:B------:R-:W-:Y:S02]  /*03a0*/  MOV R27, 0x4 ;  /* 0x00000004001b7802 */ /* 0x000fe40000000f00 */
[----:B------:R1:W5:Y:S01]  /*03b0*/  LDG.E R4, desc[UR18][R4.64] ;  /* 0x0000001204047981 */ /* 0x000362000c1e1900 */
[----:B------:R-:W-:-:S03]  /*03c0*/  IMAD.WIDE R8, R14, R9, UR14 ;  /* 0x0000000e0e087e25 */ /* 0x000fc6000f8e0209 */
[----:B------:R-:W5:Y:S01]  /*03d0*/  LDG.E R23, desc[UR18][R2.64] ;  /* 0x0000001202177981 */ /* 0x000f62000c1e1900 */
[----:B0-----:R-:W-:-:S03]  /*03e0*/  IMAD.WIDE R10, R14, R27, UR16 ;  /* 0x000000100e0a7e25 */ /* 0x001fc6000f8e021b */
[----:B------:R-:W5:Y:S04]  /*03f0*/  LDG.E R7, desc[UR18][R6.64] ;  /* 0x0000001206077981 */ /* 0x000f68000c1e1900 */
[----:B------:R-:W5:Y:S04]  /*0400*/  LDG.E R24, desc[UR18][R2.64+0x4] ;  /* 0x0000041202187981 */ /* 0x000f68000c1e1900 */
[----:B------:R-:W5:Y:S04]  /*0410*/  LDG.E R8, desc[UR18][R8.64] ;  /* 0x0000001208087981 */ /* 0x000f68000c1e1900 */
[----:B------:R-:W5:Y:S04]  /*0420*/  LDG.E R25, desc[UR18][R2.64+0x8] ;  /* 0x0000081202197981 */ /* 0x000f68000c1e1900 */
[----:B------:R-:W5:Y:S04]  /*0430*/  LDG.E R10, desc[UR18][R10.64] ;  /* 0x000000120a0a7981 */ /* 0x000f68000c1e1900 */
[----:B------:R0:W5:Y:S01]  /*0440*/  LDG.E R27, desc[UR18][R2.64+0xc] ;  /* 0x00000c12021b7981 */ /* 0x000162000c1e1900 */
[----:B------:R-:W-:-:S04]  /*0450*/  UIADD3 UR5, UPT, UPT, UR5, 0x8, URZ ;  /* 0x0000000805057890 */ /* 0x000fc8000fffe0ff */
[----:B------:R-:W-:Y:S01]  /*0460*/  UISETP.NE.AND UP0, UPT, UR5, URZ, UPT ;  /* 0x000000ff0500728c */ /* 0x000fe2000bf05270 */
[----:B-1----:R-:W-:Y:S02]  /*0470*/  MOV R5, UR20 ;  /* 0x0000001400057c02 */ /* 0x002fe40008000f00 */
[----:B0-----:R-:W-:Y:S02]  /*0480*/  IADD3 R2, P0, PT, R2, 0x20, RZ ;  /* 0x0000002002027810 */ /* 0x001fe40007f1e0ff */
[----:B------:R-:W-:Y:S02]  /*0490*/  LEA R14, R5, R14, 0x3 ;  /* 0x0000000e050e7211 */ /* 0x000fe400078e18ff */
[----:B------:R-:W-:Y:S01]  /*04a0*/  IADD3.X R3, PT, PT, RZ, R3, RZ, P0, !PT ;  /* 0x00000003ff037210 */ /* 0x000fe200007fe4ff */
[----:B--2---:R-:W-:-:S04]  /*04b0*/  IMAD R21, R21, R22, R12 ;  /* 0x0000001615157224 */ /* 0x004fc800078e020c */
[----:B---3--:R-:W-:-:S04]  /*04c0*/  IMAD R19, R19, R20, R21 ;  /* 0x0000001413137224 */ /* 0x008fc800078e0215 */
[----:B----4-:R-:W-:-:S04]  /*04d0*/  IMAD R17, R17, R18, R19 ;  /* 0x0000001211117224 */ /* 0x010fc800078e0213 */
[----:B-----5:R-:W-:-:S04]  /*04e0*/  IMAD R15, R15, R16, R17 ;  /* 0x000000100f0f7224 */ /* 0x020fc800078e0211 */
[----:B------:R-:W-:-:S04]  /*04f0*/  IMAD R4, R23, R4, R15 ;  /* 0x0000000417047224 */ /* 0x000fc800078e020f */
[----:B------:R-:W-:-:S04]  /*0500*/  IMAD R4, R24, R7, R4 ;  /* 0x0000000718047224 */ /* 0x000fc800078e0204 */
[----:B------:R-:W-:-:S04]  /*0510*/  IMAD R4, R25, R8, R4 ;  /* 0x0000000819047224 */ /* 0x000fc800078e0204 */
[----:B------:R-:W-:Y:S01]  /*0520*/  IMAD R12, R27, R10, R4 ;  /* 0x0000000a1b0c7224 */ /* 0x000fe200078e0204 */
[----:B------:R-:W-:Y:S06]  /*0530*/  BRA.U UP0, `(.L_x_1) ;  /* 0xfffffffd003c7547 */ /* 0x000fec000b83ffff */
.L_x_0:
[----:B------:R-:W-:-:S04]  /*0540*/  ULOP3.LUT UR6, UR20, 0x7, URZ, 0xc0, !UPT ;  /* 0x0000000714067892 */ /* 0x000fc8000f8ec0ff */
[----:B------:R-:W-:-:S09]  /*0550*/  UISETP.NE.AND UP0, UPT, UR6, URZ, UPT ;  /* 0x000000ff0600728c */ /* 0x000fd2000bf05270 */
[----:B------:R-:W-:Y:S05]  /*0560*/  BRA.U !UP0, `(.L_x_2) ;  /* 0x0000000508387547 */ /* 0x000fea000b800000 */
[----:B------:R-:W-:Y:S02]  /*0570*/  UISETP.GE.U32.AND UP0, UPT, UR6, 0x4, UPT ;  /* 0x000000040600788c */ /* 0x000fe4000bf06070 */
[----:B------:R-:W-:-:S04]  /*0580*/  ULOP3.LUT UR5, UR20, 0x3, URZ, 0xc0, !UPT ;  /* 0x0000000314057892 */ /* 0x000fc8000f8ec0ff */
[----:B------:R-:W-:-:S03]  /*0590*/  UISETP.NE.AND UP1, UPT, UR5, URZ, UPT ;  /* 0x000000ff0500728c */ /* 0x000fc6000bf25270 */
[----:B------:R-:W-:Y:S08]  /*05a0*/  BRA.U !UP0, `(.L_x_3) ;  /* 0x00000001087c7547 */ /* 0x000ff0000b800000 */
[----:B------:R-:W1:Y:S01]  /*05b0*/  LDC.64 R6, c[0x0][0x388] ;  /* 0x0000e200ff067b82 */ /* 0x000e620000000a00 */
[----:B------:R-:W2:Y:S01]  /*05c0*/  LDCU.64 UR6, c[0x0][0x380] ;  /* 0x00007000ff0677ac */ /* 0x000ea20008000a00 */
[----:B------:R-:W-:Y:S01]  /*05d0*/  IMAD.U32 R9, RZ, RZ, UR4 ;  /* 0x00000004ff097e24 */ /* 0x000fe2000f8e00ff */
[C---:B------:R-:W-:Y:S02]  /*05e0*/  IADD3 R3, PT, PT, R13.reuse, UR4, RZ ;  /* 0x000000040d037c10 */ /* 0x040fe4000fffe0ff */
[----:B------:R-:W-:Y:S01]  /*05f0*/  IADD3 R10, P0, PT, R13, UR4, RZ ;  /* 0x000000040d0a7c10 */ /* 0x000fe2000ff1e0ff */
[----:B------:R-:W-:Y:S01]  /*0600*/  IMAD R9, R9, UR20, R0 ;  /* 0x0000001409097c24 */ /* 0x000fe2000f8e0200 */
[----:B------:R-:W-:Y:S01]  /*0610*/  MOV R11, UR20 ;  /* 0x00000014000b7c02 */ /* 0x000fe20008000f00 */
[----:B------:R-:W3:Y:S01]  /*0620*/  LDC.64 R4, c[0x0][0x380] ;  /* 0x0000e000ff047b82 */ /* 0x000ee20000000a00 */
[----:B------:R-:W-:Y:S01]  /*0630*/  MOV R15, UR20 ;  /* 0x00000014000f7c02 */ /* 0x000fe20008000f00 */
[----:B-1----:R-:W-:Y:S01]  /*0640*/  IMAD.WIDE R6, R9, 0x4, R6 ;  /* 0x0000000409067825 */ /* 0x002fe200078e0206 */
[----:B------:R-:W-:-:S05]  /*0650*/  MOV R9, UR20 ;  /* 0x0000001400097c02 */ /* 0x000fca0008000f00 */
[----:B------:R-:W-:Y:S02]  /*0660*/  IMAD.WIDE R8, R9, 0x4, R6 ;  /* 0x0000000409087825 */ /* 0x000fe400078e0206 */
[----:B0-----:R-:W4:Y:S02]  /*0670*/  LDG.E R6, desc[UR18][R6.64] ;  /* 0x0000001206067981 */ /* 0x001f24000c1e1900 */
[----:B---3--:R-:W-:Y:S01]  /*0680*/  IMAD.WIDE.U32 R4, R3, 0x4, R4 ;  /* 0x0000000403047825 */ /* 0x008fe200078e0004 */
[----:B------:R-:W-:Y:S01]  /*0690*/  IADD3.X R3, PT, PT, RZ, RZ, RZ, P0, !PT ;  /* 0x000000ffff037210 */ /* 0x000fe200007fe4ff */
[----:B------:R-:W3:Y:S01]  /*06a0*/  LDG.E R17, desc[UR18][R8.64] ;  /* 0x0000001208117981 */ /* 0x000ee2000c1e1900 */
[----:B--2---:R-:W-:-:S03]  /*06b0*/  LEA R2, P0, R10, UR6, 0x2 ;  /* 0x000000060a027c11 */ /* 0x004fc6000f8010ff */
[----:B------:R-:W4:Y:S01]  /*06c0*/  LDG.E R5, desc[UR18][R4.64] ;  /* 0x0000001204057981 */ /* 0x000f22000c1e1900 */
[----:B------:R-:W-:Y:S01]  /*06d0*/  LEA.HI.X R3, R10, UR7, R3, 0x2, P0 ;  /* 0x000000070a037c11 */ /* 0x000fe200080f1403 */
[----:B------:R-:W-:-:S04]  /*06e0*/  IMAD.WIDE R10, R11, 0x4, R8 ;  /* 0x000000040b0a7825 */ /* 0x000fc800078e0208 */
[----:B------:R-:W3:Y:S01]  /*06f0*/  LDG.E R16, desc[UR18][R2.64+0x4] ;  /* 0x0000041202107981 */ /* 0x000ee2000c1e1900 */
[----:B------:R-:W-:-:S03]  /*0700*/  IMAD.WIDE R14, R15, 0x4, R10 ;  /* 0x000000040f0e7825 */ /* 0x000fc600078e020a */
[----:B------:R-:W2:Y:S04]  /*0710*/  LDG.E R19, desc[UR18][R10.64] ;  /* 0x000000120a137981 */ /* 0x000ea8000c1e1900 */
[----:B------:R-:W2:Y:S04]  /*0720*/  LDG.E R18, desc[UR18][R2.64+0x8] ;  /* 0x0000081202127981 */ /* 0x000ea8000c1e1900 */
[----:B------:R-:W5:Y:S04]  /*0730*/  LDG.E R20, desc[UR18][R2.64+0xc] ;  /* 0x00000c1202147981 */ /* 0x000f68000c1e1900 */
[----:B------:R-:W5:Y:S01]  /*0740*/  LDG.E R14, desc[UR18][R14.64] ;  /* 0x000000120e0e7981 */ /* 0x000f62000c1e1900 */
[----:B------:R-:W-:Y:S01]  /*0750*/  UIADD3 UR4, UPT, UPT, UR4, 0x4, URZ ;  /* 0x0000000404047890 */ /* 0x000fe2000fffe0ff */
[----:B----4-:R-:W-:-:S04]  /*0760*/  IMAD R5, R5, R6, R12 ;  /* 0x0000000605057224 */ /* 0x010fc800078e020c */
[----:B---3--:R-:W-:-:S04]  /*0770*/  IMAD R5, R16, R17, R5 ;  /* 0x0000001110057224 */ /* 0x008fc800078e0205 */
[----:B--2---:R-:W-:-:S04]  /*0780*/  IMAD R5, R18, R19, R5 ;  /* 0x0000001312057224 */ /* 0x004fc800078e0205 */
[----:B-----5:R-:W-:-:S07]  /*0790*/  IMAD R12, R20, R14, R5 ;  /* 0x0000000e140c7224 */ /* 0x020fce00078e0205 */
.L_x_3:
[----:B------:R-:W-:Y:S05]  /*07a0*/  BRA.U !UP1, `(.L_x_2) ;  /* 0x0000000109a87547 */ /* 0x000fea000b800000 */
[----:B------:R-:W-:Y:S01]  /*07b0*/  UISETP.NE.AND UP0, UPT, UR5, 0x1, UPT ;  /* 0x000000010500788c */ /* 0x000fe2000bf05270 */
[----:B------:R-:W-:Y:S01]  /*07c0*/  MOV R7, UR4 ;  /* 0x0000000400077c02 */ /* 0x000fe20008000f00 */
[----:B------:R-:W-:Y:S02]  /*07d0*/  ULOP3.LUT UR5, UR20, 0x1, URZ, 0xc0, !UPT ;  /* 0x0000000114057892 */ /* 0x000fe4000f8ec0ff */
[----:B------:R-:W-:Y:S02]  /*07e0*/  MOV R15, UR20 ;  /* 0x00000014000f7c02 */ /* 0x000fe40008000f00 */
[----:B------:R-:W-:Y:S01]  /*07f0*/  UISETP.NE.U32.AND UP1, UPT, UR5, 0x1, UPT ;  /* 0x000000010500788c */ /* 0x000fe2000bf25070 */
[----:B------:R-:W-:-:S04]  /*0800*/  PLOP3.LUT P1, PT, PT, PT, UP0, 0x80, 0x8 ;  /* 0x000000000008781c */ /* 0x000fc80003f2f008 */
[----:B------:R-:W1:Y:S01]  /*0810*/  @UP0 LDCU.128 UR8, c[0x0][0x380] ;  /* 0x00007000ff0807ac */ /* 0x000e620008000c00 */
[----:B------:R-:W-:Y:S01]  /*0820*/  PLOP3.LUT P0, PT, PT, PT, UP1, 0x80, 0x8 ;  /* 0x000000000008781c */ /* 0x000fe20003f0f018 */
[----:B------:R-:W2:Y:S04]  /*0830*/  @UP0 LDCU.64 UR6, c[0x0][0x380] ;  /* 0x00007000ff0607ac */ /* 0x000ea80008000a00 */
[----:B------:R-:W3:Y:S03]  /*0840*/  @!UP1 LDCU.128 UR12, c[0x0][0x380] ;  /* 0x00007000ff0c97ac */ /* 0x000ee60008000c00 */
[C---:B------:R-:W-:Y:S02]  /*0850*/  @P1 IADD3 R3, PT, PT, R13.reuse, UR4, RZ ;  /* 0x000000040d031c10 */ /* 0x040fe4000fffe0ff */
[----:B------:R-:W-:Y:S01]  /*0860*/  @P1 IADD3 R6, P2, PT, R13, UR4, RZ ;  /* 0x000000040d061c10 */ /* 0x000fe2000ff5e0ff */
[----:B------:R-:W-:Y:S01]  /*0870*/  @UP0 UIADD3 UR4, UPT, UPT, UR4, 0x2, URZ ;  /* 0x0000000204040890 */ /* 0x000fe2000fffe0ff */
[----:B-1----:R-:W-:Y:S01]  /*0880*/  MOV R11, UR9 ;  /* 0x00000009000b7c02 */ /* 0x002fe20008000f00 */
[----:B------:R-:W-:Y:S01]  /*0890*/  IMAD.U32 R10, RZ, RZ, UR8 ;  /* 0x00000008ff0a7e24 */ /* 0x000fe2000f8e00ff */
[----:B------:R-:W-:-:S02]  /*08a0*/  MOV R4, UR10 ;  /* 0x0000000a00047c02 */ /* 0x000fc40008000f00 */
[----:B------:R-:W-:Y:S01]  /*08b0*/  MOV R5, UR11 ;  /* 0x0000000b00057c02 */ /* 0x000fe20008000f00 */
[----:B------:R-:W-:-:S04]  /*08c0*/  @P1 IMAD.WIDE.U32 R10, R3, 0x4, R10 ;  /* 0x00000004030a1825 */ /* 0x000fc800078e000a */
[----:B------:R-:W-:Y:S01]  /*08d0*/  @P1 IMAD R3, R7, UR20, R0 ;  /* 0x0000001407031c24 */ /* 0x000fe2000f8e0200 */
[----:B------:R-:W-:Y:S01]  /*08e0*/  @P1 IADD3.X R7, PT, PT, RZ, RZ, RZ, P2, !PT ;  /* 0x000000ffff071210 */ /* 0x000fe200017fe4ff */
[----:B------:R-:W-:Y:S01]  /*08f0*/  IMAD.U32 R19, RZ, RZ, UR4 ;  /* 0x00000004ff137e24 */ /* 0x000fe2000f8e00ff */
[C---:B--2---:R-:W-:Y:S01]  /*0900*/  @P1 LEA R2, P2, R6.reuse, UR6, 0x2 ;  /* 0x0000000606021c11 */ /* 0x044fe2000f8410ff */
[----:B------:R-:W-:Y:S01]  /*0910*/  @P1 IMAD.WIDE R4, R3, 0x4, R4 ;  /* 0x0000000403041825 */ /* 0x000fe200078e0204 */
[----:B------:R-:W-:Y:S01]  /*0920*/  @!P0 IADD3 R17, PT, PT, R13, UR4, RZ ;  /* 0x000000040d118c10 */ /* 0x000fe2000fffe0ff */
[----:B0-----:R-:W2:Y:S01]  /*0930*/  @P1 LDG.E R11, desc[UR18][R10.64] ;  /* 0x000000120a0b1981 */ /* 0x001ea2000c1e1900 */
[----:B------:R-:W-:Y:S01]  /*0940*/  @P1 LEA.HI.X R3, R6, UR7, R7, 0x2, P2 ;  /* 0x0000000706031c11 */ /* 0x000fe200090f1407 */
[----:B------:R-:W-:Y:S01]  /*0950*/  @!P0 IMAD R19, R19, UR20, R0 ;  /* 0x0000001413138c24 */ /* 0x000fe2000f8e0200 */
[----:B---3--:R-:W-:Y:S01]  /*0960*/  MOV R6, UR12 ;  /* 0x0000000c00067c02 */ /* 0x008fe20008000f00 */
[----:B------:R-:W-:Y:S01]  /*0970*/  @P1 IMAD.WIDE R14, R15, 0x4, R4 ;  /* 0x000000040f0e1825 */ /* 0x000fe200078e0204 */
[----:B------:R-:W-:Y:S01]  /*0980*/  MOV R7, UR13 ;  /* 0x0000000d00077c02 */ /* 0x000fe20008000f00 */
[----:B------:R-:W2:Y:S01]  /*0990*/  @P1 LDG.E R4, desc[UR18][R4.64] ;  /* 0x0000001204041981 */ /* 0x000ea2000c1e1900 */
[----:B------:R-:W-:-:S02]  /*09a0*/  MOV R8, UR14 ;  /* 0x0000000e00087c02 */ /* 0x000fc40008000f00 */
[----:B------:R-:W-:Y:S01]  /*09b0*/  MOV R9, UR15 ;  /* 0x0000000f00097c02 */ /* 0x000fe20008000f00 */
[----:B------:R-:W-:Y:S01]  /*09c0*/  @!P0 IMAD.WIDE.U32 R6, R17, 0x4, R6 ;  /* 0x0000000411068825 */ /* 0x000fe200078e0006 */
[----:B------:R-:W3:Y:S03]  /*09d0*/  @P1 LDG.E R14, desc[UR18][R14.64] ;  /* 0x000000120e0e1981 */ /* 0x000ee6000c1e1900 */
[----:B------:R-:W-:Y:S01]  /*09e0*/  @!P0 IMAD.WIDE R8, R19, 0x4, R8 ;  /* 0x0000000413088825 */ /* 0x000fe200078e0208 */
[----:B------:R-:W3:Y:S04]  /*09f0*/  @P1 LDG.E R2, desc[UR18][R2.64+0x4] ;  /* 0x0000041202021981 */ /* 0x000ee8000c1e1900 */
[----:B------:R-:W4:Y:S04]  /*0a00*/  @!P0 LDG.E R7, desc[UR18][R6.64] ;  /* 0x0000001206078981 */ /* 0x000f28000c1e1900 */
[----:B------:R-:W4:Y:S01]  /*0a10*/  @!P0 LDG.E R8, desc[UR18][R8.64] ;  /* 0x0000001208088981 */ /* 0x000f22000c1e1900 */
[----:B--2---:R-:W-:-:S04]  /*0a20*/  @P1 IMAD R11, R11, R4, R12 ;  /* 0x000000040b0b1224 */ /* 0x004fc800078e020c */
[----:B---3--:R-:W-:-:S04]  /*0a30*/  @P1 IMAD R12, R2, R14, R11 ;  /* 0x0000000e020c1224 */ /* 0x008fc800078e020b */
[----:B----4-:R-:W-:-:S07]  /*0a40*/  @!P0 IMAD R12, R7, R8, R12 ;  /* 0x00000008070c8224 */ /* 0x010fce00078e020c */
.L_x_2:
[----:B------:R-:W1:Y:S01]  /*0a50*/  LDC.64 R2, c[0x0][0x390] ;  /* 0x0000e400ff027b82 */ /* 0x000e620000000a00 */
[----:B------:R-:W-:-:S05]  /*0a60*/  IADD3 R13, PT, PT, R0, R13, RZ ;  /* 0x0000000d000d7210 */ /* 0x000fca0007ffe0ff */
[----:B-1----:R-:W-:-:S05]  /*0a70*/  IMAD.WIDE R2, R13, 0x4, R2 ;  /* 0x000000040d027825 */ /* 0x002fca00078e0202 */
[----:B0-----:R-:W-:Y:S01]  /*0a80*/  STG.E desc[UR18][R2.64], R12 ;  /* 0x0000000c02007986 */ /* 0x001fe2000c101912 */
[----:B------:R-:W-:Y:S05]  /*0a90*/  EXIT ;  /* 0x000000000000794d */ /* 0x000fea0003800000 */
.L_x_4:
[----:B------:R-:W-:-:S00]  /*0aa0*/  BRA `(.L_x_4) ;  /* 0xfffffffc00fc7947 */ /* 0x000fc0000383ffff */
[----:B------:R-:W-:-:S00]  /*0ab0*/  NOP ;  /* 0x0000000000007918 */ /* 0x000fc00000000000 */
        /* <DEDUP_REMOVED lines=12> */
.L_x_5:


//--------------------- .nv.shared.reserved.0     --------------------------
	.section	.nv.shared.reserved.0,"aw",@nobits
	.weak		__nv_reservedSMEM_offset_0_alias
	.size		__nv_reservedSMEM_offset_0_alias, 0, 64
	.other		__nv_reservedSMEM_offset_0_alias,@"STO_CUDA_RESERVED_SHARED STV_DEFAULT"
__nv_reservedSMEM_offset_0_alias:
	.zero		0
	.zero		64


//--------------------- .nv.constant0._Z6matMulPiS_S_i --------------------------
	.section	.nv.constant0._Z6matMulPiS_S_i,"a",@progbits
	.sectionflags	@""
	.align	4
.nv.constant0._Z6matMulPiS_S_i:
	.zero		924


//--------------------- SYMBOLS --------------------------

	.type		.nv.reservedSmem.offset0,@object
	.size		.nv.reservedSmem.offset0,0x4
